//
// Generated by NVIDIA NVVM Compiler
//
// Compiler Build ID: CL-36424714
// Cuda compilation tools, release 13.0, V13.0.88
// Based on NVVM 20.0.0
//

.version 9.0
.target sm_100
.address_size 64

	// .globl	_Z3addiPfS_
.const .align 4 .u32 device_n;

.visible .entry _Z3addiPfS_(
	.param .u32 _Z3addiPfS__param_0,
	.param .u64 .ptr .align 1 _Z3addiPfS__param_1,
	.param .u64 .ptr .align 1 _Z3addiPfS__param_2
)
{
	.reg .pred 	%p<7>;
	.reg .b32 	%r<31>;
	.reg .b32 	%f<16>;
	.reg .b64 	%rd<18>;

	ld.param.u32 	%r12, [_Z3addiPfS__param_0];
	ld.param.u64 	%rd3, [_Z3addiPfS__param_1];
	ld.param.u64 	%rd4, [_Z3addiPfS__param_2];
	cvta.to.global.u64 	%rd1, %rd4;
	cvta.to.global.u64 	%rd2, %rd3;
	mov.u32 	%r13, %ctaid.x;
	mov.u32 	%r14, %ntid.x;
	mov.u32 	%r15, %tid.x;
	mad.lo.s32 	%r29, %r13, %r14, %r15;
	mov.u32 	%r16, %nctaid.x;
	mul.lo.s32 	%r2, %r14, %r16;
	setp.ge.s32 	%p1, %r29, %r12;
	@%p1 bra 	$L__BB0_7;
	add.s32 	%r17, %r29, %r2;
	max.s32 	%r18, %r12, %r17;
	setp.lt.s32 	%p2, %r17, %r12;
	selp.u32 	%r19, 1, 0, %p2;
	add.s32 	%r20, %r17, %r19;
	sub.s32 	%r21, %r18, %r20;
	div.u32 	%r22, %r21, %r2;
	add.s32 	%r3, %r22, %r19;
	and.b32  	%r23, %r3, 3;
	setp.eq.s32 	%p3, %r23, 3;
	@%p3 bra 	$L__BB0_4;
	add.s32 	%r24, %r3, 1;
	and.b32  	%r25, %r24, 3;
	neg.s32 	%r27, %r25;
$L__BB0_3:
	.pragma "nounroll";
	mul.wide.s32 	%rd5, %r29, 4;
	add.s64 	%rd6, %rd1, %rd5;
	add.s64 	%rd7, %rd2, %rd5;
	ld.global.f32 	%f1, [%rd7];
	ld.global.f32 	%f2, [%rd6];
	add.f32 	%f3, %f1, %f2;
	st.global.f32 	[%rd6], %f3;
	add.s32 	%r29, %r29, %r2;
	add.s32 	%r27, %r27, 1;
	setp.ne.s32 	%p4, %r27, 0;
	@%p4 bra 	$L__BB0_3;
$L__BB0_4:
	setp.lt.u32 	%p5, %r3, 3;
	@%p5 bra 	$L__BB0_7;
	mul.wide.s32 	%rd11, %r2, 4;
	shl.b32 	%r26, %r2, 2;
$L__BB0_6:
	mul.wide.s32 	%rd8, %r29, 4;
	add.s64 	%rd9, %rd2, %rd8;
	ld.global.f32 	%f4, [%rd9];
	add.s64 	%rd10, %rd1, %rd8;
	ld.global.f32 	%f5, [%rd10];
	add.f32 	%f6, %f4, %f5;
	st.global.f32 	[%rd10], %f6;
	add.s64 	%rd12, %rd9, %rd11;
	ld.global.f32 	%f7, [%rd12];
	add.s64 	%rd13, %rd10, %rd11;
	ld.global.f32 	%f8, [%rd13];
	add.f32 	%f9, %f7, %f8;
	st.global.f32 	[%rd13], %f9;
	add.s64 	%rd14, %rd12, %rd11;
	ld.global.f32 	%f10, [%rd14];
	add.s64 	%rd15, %rd13, %rd11;
	ld.global.f32 	%f11, [%rd15];
	add.f32 	%f12, %f10, %f11;
	st.global.f32 	[%rd15], %f12;
	add.s64 	%rd16, %rd14, %rd11;
	ld.global.f32 	%f13, [%rd16];
	add.s64 	%rd17, %rd15, %rd11;
	ld.global.f32 	%f14, [%rd17];
	add.f32 	%f15, %f13, %f14;
	st.global.f32 	[%rd17], %f15;
	add.s32 	%r29, %r26, %r29;
	setp.lt.s32 	%p6, %r29, %r12;
	@%p6 bra 	$L__BB0_6;
$L__BB0_7:
	ret;

}


// ===== COMPILED SASS (sm_100) =====

	.target	sm_100

	.elftype	@"ET_EXEC"


//--------------------- .note.nv.tkinfo           --------------------------
	.section	.note.nv.tkinfo,"",@"SHT_NOTE"
	.sectionflags	@"SHF_NOTE_NV_TKINFO"
	.tkinfo
        /*0018*/ 	.word	0x00000002
        /*0030*/ 	.string	""
        /*0030*/ 	.string	"ptxas"
        /*0030*/ 	.string	"Cuda compilation tools, release 13.0, V13.0.88"
        /*0030*/ 	.string	"Build cuda_13.0.r13.0/compiler.36424714_0"
        /*0030*/ 	.string	"-arch sm_100 -m 64 "



//--------------------- .note.nv.cuinfo           --------------------------
	.section	.note.nv.cuinfo,"",@"SHT_NOTE"
	.sectionflags	@"SHF_NOTE_NV_CUINFO"
        /*0018*/ 	.short	0x0002
        /*001a*/ 	.short	0x0064
        /*001c*/ 	.short	0x0082
	.zero		2


//--------------------- .nv.info                  --------------------------
	.section	.nv.info,"",@"SHT_CUDA_INFO"
	.align	4


	//----- nvinfo : EIATTR_REGCOUNT
	.align		4
        /*0000*/ 	.byte	0x04, 0x2f
        /*0002*/ 	.short	(.L_2 - .L_1)
	.align		4
.L_1:
        /*0004*/ 	.word	index@(_Z3addiPfS_)
        /*0008*/ 	.word	0x00000018


	//----- nvinfo : EIATTR_FRAME_SIZE
	.align		4
.L_2:
        /*000c*/ 	.byte	0x04, 0x11
        /*000e*/ 	.short	(.L_4 - .L_3)
	.align		4
.L_3:
        /*0010*/ 	.word	index@(_Z3addiPfS_)
        /*0014*/ 	.word	0x00000000


	//----- nvinfo : EIATTR_MIN_STACK_SIZE
	.align		4
.L_4:
        /*0018*/ 	.byte	0x04, 0x12
        /*001a*/ 	.short	(.L_6 - .L_5)
	.align		4
.L_5:
        /*001c*/ 	.word	index@(_Z3addiPfS_)
        /*0020*/ 	.word	0x00000000
.L_6:


//--------------------- .nv.compat                --------------------------
	.section	.nv.compat,"",@"SHT_CUDA_COMPAT_INFO"
	.align	4
        /*0000*/ 	.byte	0x02, 0x09, 0x00, 0x00, 0x02, 0x02, 0x01, 0x00, 0x02, 0x05, 0x05, 0x00, 0x03, 0x07, 0x01, 0x01
        /*0010*/ 	.byte	0x02, 0x03, 0x00, 0x00, 0x02, 0x06, 0x01, 0x00, 0x04, 0x0b, 0x08, 0x00, 0x09, 0x00, 0x00, 0x00
        /*0020*/ 	.byte	0x00, 0x00, 0x00, 0x00


//--------------------- .nv.info._Z3addiPfS_      --------------------------
	.section	.nv.info._Z3addiPfS_,"",@"SHT_CUDA_INFO"
	.sectionflags	@""
	.align	4


	//----- nvinfo : EIATTR_CUDA_API_VERSION
	.align		4
        /*0000*/ 	.byte	0x04, 0x37
        /*0002*/ 	.short	(.L_8 - .L_7)
.L_7:
        /*0004*/ 	.word	0x00000082


	//----- nvinfo : EIATTR_KPARAM_INFO
	.align		4
.L_8:
        /*0008*/ 	.byte	0x04, 0x17
        /*000a*/ 	.short	(.L_10 - .L_9)
.L_9:
        /*000c*/ 	.word	0x00000000
        /*0010*/ 	.short	0x0002
        /*0012*/ 	.short	0x0010
        /*0014*/ 	.byte	0x00, 0xf5, 0x21, 0x00


	//----- nvinfo : EIATTR_KPARAM_INFO
	.align		4
.L_10:
        /*0018*/ 	.byte	0x04, 0x17
        /*001a*/ 	.short	(.L_12 - .L_11)
.L_11:
        /*001c*/ 	.word	0x00000000
        /*0020*/ 	.short	0x0001
        /*0022*/ 	.short	0x0008
        /*0024*/ 	.byte	0x00, 0xf5, 0x21, 0x00


	//----- nvinfo : EIATTR_KPARAM_INFO
	.align		4
.L_12:
        /*0028*/ 	.byte	0x04, 0x17
        /*002a*/ 	.short	(.L_14 - .L_13)
.L_13:
        /*002c*/ 	.word	0x00000000
        /*0030*/ 	.short	0x0000
        /*0032*/ 	.short	0x0000
        /*0034*/ 	.byte	0x00, 0xf0, 0x11, 0x00


	//----- nvinfo : EIATTR_SPARSE_MMA_MASK
	.align		4
.L_14:
        /*0038*/ 	.byte	0x03, 0x50
        /*003a*/ 	.short	0x0000


	//----- nvinfo : EIATTR_MAXREG_COUNT
	.align		4
        /*003c*/ 	.byte	0x03, 0x1b
        /*003e*/ 	.short	0x00ff


	//----- nvinfo : EIATTR_MERCURY_ISA_VERSION
	.align		4
        /*0040*/ 	.byte	0x03, 0x5f
        /*0042*/ 	.short	0x0101


	//----- nvinfo : EIATTR_VRC_CTA_INIT_COUNT
	.align		4
        /*0044*/ 	.byte	0x02, 0x4a
	.zero		1
	.zero		1


	//----- nvinfo : EIATTR_EXIT_INSTR_OFFSETS
	.align		4
        /*0048*/ 	.byte	0x04, 0x1c
        /*004a*/ 	.short	(.L_16 - .L_15)


	//   ....[0]....
.L_15:
        /*004c*/ 	.word	0x00000090


	//   ....[1]....
        /*0050*/ 	.word	0x00000380


	//   ....[2]....
        /*0054*/ 	.word	0x00000560


	//----- nvinfo : EIATTR_CRS_STACK_SIZE
	.align		4
.L_16:
        /*0058*/ 	.byte	0x04, 0x1e
        /*005a*/ 	.short	(.L_18 - .L_17)
.L_17:
        /*005c*/ 	.word	0x00000000


	//----- nvinfo : EIATTR_CBANK_PARAM_SIZE
	.align		4
.L_18:
        /*0060*/ 	.byte	0x03, 0x19
        /*0062*/ 	.short	0x0018


	//----- nvinfo : EIATTR_PARAM_CBANK
	.align		4
        /*0064*/ 	.byte	0x04, 0x0a
        /*0066*/ 	.short	(.L_20 - .L_19)
	.align		4
.L_19:
        /*0068*/ 	.word	index@(.nv.constant0._Z3addiPfS_)
        /*006c*/ 	.short	0x0380
        /*006e*/ 	.short	0x0018


	//----- nvinfo : EIATTR_SW_WAR
	.align		4
.L_20:
        /*0070*/ 	.byte	0x04, 0x36
        /*0072*/ 	.short	(.L_22 - .L_21)
.L_21:
        /*0074*/ 	.word	0x00000008
.L_22:


//--------------------- .nv.callgraph             --------------------------
	.section	.nv.callgraph,"",@"SHT_CUDA_CALLGRAPH"
	.align	4
	.sectionentsize	8
	.align		4
        /*0000*/ 	.word	0x00000000
	.align		4
        /*0004*/ 	.word	0xffffffff
	.align		4
        /*0008*/ 	.word	0x00000000
	.align		4
        /*000c*/ 	.word	0xfffffffe
	.align		4
        /*0010*/ 	.word	0x00000000
	.align		4
        /*0014*/ 	.word	0xfffffffd
	.align		4
        /*0018*/ 	.word	0x00000000
	.align		4
        /*001c*/ 	.word	0xfffffffc


//--------------------- .nv.constant3             --------------------------
	.section	.nv.constant3,"a",@progbits
	.align	4
.nv.constant3:
	.type		device_n,@object
	.size		device_n,(.L_0 - device_n)
device_n:
	.zero		4
.L_0:


//--------------------- .text._Z3addiPfS_         --------------------------
	.section	.text._Z3addiPfS_,"ax",@progbits
	.align	128
        .global         _Z3addiPfS_
        .type           _Z3addiPfS_,@function
        .size           _Z3addiPfS_,(.L_x_5 - _Z3addiPfS_)
        .other          _Z3addiPfS_,@"STO_CUDA_ENTRY STV_DEFAULT"
_Z3addiPfS_:
.text._Z3addiPfS_:
[----:B------:R-:W-:Y:S01]  /*0000*/  LDC R1, c[0x0][0x37c] ;  /* 0x0000df00ff017b82 */ /* 0x000fe20000000800 */
[----:B------:R-:W0:Y:S07]  /*0010*/  S2R R3, SR_TID.X ;  /* 0x0000000000037919 */ /* 0x000e2e0000002100 */
[----:B------:R-:W0:Y:S01]  /*0020*/  S2UR UR4, SR_CTAID.X ;  /* 0x00000000000479c3 */ /* 0x000e220000002500 */
[----:B------:R-:W1:Y:S07]  /*0030*/  LDCU UR6, c[0x0][0x380] ;  /* 0x00007000ff0677ac */ /* 0x000e6e0008000800 */
[----:B------:R-:W0:Y:S01]  /*0040*/  LDC R0, c[0x0][0x360] ;  /* 0x0000d800ff007b82 */ /* 0x000e220000000800 */
[----:B------:R-:W2:Y:S01]  /*0050*/  LDCU UR5, c[0x0][0x370] ;  /* 0x00006e00ff0577ac */ /* 0x000ea20008000800 */
[----:B0-----:R-:W-:-:S02]  /*0060*/  IMAD R3, R0, UR4, R3 ;  /* 0x0000000400037c24 */ /* 0x001fc4000f8e0203 */
[----:B--2---:R-:W-:-:S03]  /*0070*/  IMAD R0, R0, UR5, RZ ;  /* 0x0000000500007c24 */ /* 0x004fc6000f8e02ff */
[----:B-1----:R-:W-:-:S13]  /*0080*/  ISETP.GE.AND P0, PT, R3, UR6, PT ;  /* 0x0000000603007c0c */ /* 0x002fda000bf06270 */
[----:B------:R-:W-:Y:S05]  /*0090*/  @P0 EXIT ;  /* 0x000000000000094d */ /* 0x000fea0003800000 */
[----:B------:R-:W0:Y:S01]  /*00a0*/  I2F.U32.RP R8, R0 ;  /* 0x0000000000087306 */ /* 0x000e220000209000 */
[C---:B------:R-:W-:Y:S01]  /*00b0*/  IMAD.IADD R2, R0.reuse, 0x1, R3 ;  /* 0x0000000100027824 */ /* 0x040fe200078e0203 */
[----:B------:R-:W-:Y:S01]  /*00c0*/  IADD3 R9, PT, PT, RZ, -R0, RZ ;  /* 0x80000000ff097210 */ /* 0x000fe20007ffe0ff */
[----:B------:R-:W1:Y:S01]  /*00d0*/  LDCU.64 UR4, c[0x0][0x358] ;  /* 0x00006b00ff0477ac */ /* 0x000e620008000a00 */
[----:B------:R-:W-:Y:S01]  /*00e0*/  ISETP.NE.U32.AND P2, PT, R0, RZ, PT ;  /* 0x000000ff0000720c */ /* 0x000fe20003f45070 */
[----:B------:R-:W-:Y:S01]  /*00f0*/  BSSY.RECONVERGENT B0, `(.L_x_0) ;  /* 0x0000028000007945 */ /* 0x000fe20003800200 */
[C---:B------:R-:W-:Y:S02]  /*0100*/  ISETP.GE.AND P0, PT, R2.reuse, UR6, PT ;  /* 0x0000000602007c0c */ /* 0x040fe4000bf06270 */
[----:B------:R-:W-:Y:S02]  /*0110*/  VIMNMX R7, PT, PT, R2, UR6, !PT ;  /* 0x0000000602077c48 */ /* 0x000fe4000ffe0100 */
[----:B------:R-:W-:-:S04]  /*0120*/  SEL R6, RZ, 0x1, P0 ;  /* 0x00000001ff067807 */ /* 0x000fc80000000000 */
[----:B------:R-:W-:Y:S01]  /*0130*/  IADD3 R7, PT, PT, R7, -R2, -R6 ;  /* 0x8000000207077210 */ /* 0x000fe20007ffe806 */
[----:B0-----:R-:W0:Y:S02]  /*0140*/  MUFU.RCP R8, R8 ;  /* 0x0000000800087308 */ /* 0x001e240000001000 */
[----:B0-----:R-:W-:-:S06]  /*0150*/  IADD3 R4, PT, PT, R8, 0xffffffe, RZ ;  /* 0x0ffffffe08047810 */ /* 0x001fcc0007ffe0ff */
[----:B------:R0:W2:Y:S02]  /*0160*/  F2I.FTZ.U32.TRUNC.NTZ R5, R4 ;  /* 0x0000000400057305 */ /* 0x0000a4000021f000 */
[----:B0-----:R-:W-:Y:S02]  /*0170*/  HFMA2 R4, -RZ, RZ, 0, 0 ;  /* 0x00000000ff047431 */ /* 0x001fe400000001ff */
[----:B--2---:R-:W-:-:S04]  /*0180*/  IMAD R9, R9, R5, RZ ;  /* 0x0000000509097224 */ /* 0x004fc800078e02ff */
[----:B------:R-:W-:-:S06]  /*0190*/  IMAD.HI.U32 R8, R5, R9, R4 ;  /* 0x0000000905087227 */ /* 0x000fcc00078e0004 */
[----:B------:R-:W-:-:S05]  /*01a0*/  IMAD.HI.U32 R5, R8, R7, RZ ;  /* 0x0000000708057227 */ /* 0x000fca00078e00ff */
[----:B------:R-:W-:-:S05]  /*01b0*/  IADD3 R2, PT, PT, -R5, RZ, RZ ;  /* 0x000000ff05027210 */ /* 0x000fca0007ffe1ff */
[----:B------:R-:W-:-:S05]  /*01c0*/  IMAD R7, R0, R2, R7 ;  /* 0x0000000200077224 */ /* 0x000fca00078e0207 */
[----:B------:R-:W-:-:S13]  /*01d0*/  ISETP.GE.U32.AND P0, PT, R7, R0, PT ;  /* 0x000000000700720c */ /* 0x000fda0003f06070 */
[----:B------:R-:W-:Y:S01]  /*01e0*/  @P0 IMAD.IADD R7, R7, 0x1, -R0 ;  /* 0x0000000107070824 */ /* 0x000fe200078e0a00 */
[----:B------:R-:W-:-:S04]  /*01f0*/  @P0 IADD3 R5, PT, PT, R5, 0x1, RZ ;  /* 0x0000000105050810 */ /* 0x000fc80007ffe0ff */
[----:B------:R-:W-:-:S13]  /*0200*/  ISETP.GE.U32.AND P1, PT, R7, R0, PT ;  /* 0x000000000700720c */ /* 0x000fda0003f26070 */
[----:B------:R-:W-:Y:S02]  /*0210*/  @P1 IADD3 R5, PT, PT, R5, 0x1, RZ ;  /* 0x0000000105051810 */ /* 0x000fe40007ffe0ff */
[----:B------:R-:W-:-:S05]  /*0220*/  @!P2 LOP3.LUT R5, RZ, R0, RZ, 0x33, !PT ;  /* 0x00000000ff05a212 */ /* 0x000fca00078e33ff */
[----:B------:R-:W-:-:S05]  /*0230*/  IMAD.IADD R2, R6, 0x1, R5 ;  /* 0x0000000106027824 */ /* 0x000fca00078e0205 */
[C---:B------:R-:W-:Y:S02]  /*0240*/  LOP3.LUT R4, R2.reuse, 0x3, RZ, 0xc0, !PT ;  /* 0x0000000302047812 */ /* 0x040fe400078ec0ff */
[----:B------:R-:W-:Y:S02]  /*0250*/  ISETP.GE.U32.AND P1, PT, R2, 0x3, PT ;  /* 0x000000030200780c */ /* 0x000fe40003f26070 */
[----:B------:R-:W-:-:S13]  /*0260*/  ISETP.NE.AND P0, PT, R4, 0x3, PT ;  /* 0x000000030400780c */ /* 0x000fda0003f05270 */
[----:B-1----:R-:W-:Y:S05]  /*0270*/  @!P0 BRA `(.L_x_1) ;  /* 0x00000000003c8947 */ /* 0x002fea0003800000 */
[----:B------:R-:W0:Y:S01]  /*0280*/  LDC.64 R8, c[0x0][0x390] ;  /* 0x0000e400ff087b82 */ /* 0x000e220000000a00 */
[----:B------:R-:W-:-:S04]  /*0290*/  IADD3 R2, PT, PT, R2, 0x1, RZ ;  /* 0x0000000102027810 */ /* 0x000fc80007ffe0ff */
[----:B------:R-:W-:-:S03]  /*02a0*/  LOP3.LUT R2, R2, 0x3, RZ, 0xc0, !PT ;  /* 0x0000000302027812 */ /* 0x000fc600078ec0ff */
[----:B------:R-:W1:Y:S01]  /*02b0*/  LDC.64 R10, c[0x0][0x388] ;  /* 0x0000e200ff0a7b82 */ /* 0x000e620000000a00 */
[----:B------:R-:W-:-:S07]  /*02c0*/  IADD3 R2, PT, PT, -R2, RZ, RZ ;  /* 0x000000ff02027210 */ /* 0x000fce0007ffe1ff */
.L_x_2:
[----:B-1----:R-:W-:-:S04]  /*02d0*/  IMAD.WIDE R6, R3, 0x4, R10 ;  /* 0x0000000403067825 */ /* 0x002fc800078e020a */
[----:B0-2---:R-:W-:Y:S02]  /*02e0*/  IMAD.WIDE R4, R3, 0x4, R8 ;  /* 0x0000000403047825 */ /* 0x005fe400078e0208 */
[----:B------:R-:W2:Y:S04]  /*02f0*/  LDG.E R6, desc[UR4][R6.64] ;  /* 0x0000000406067981 */ /* 0x000ea8000c1e1900 */
[----:B------:R-:W2:Y:S01]  /*0300*/  LDG.E R13, desc[UR4][R4.64] ;  /* 0x00000004040d7981 */ /* 0x000ea2000c1e1900 */
[----:B------:R-:W-:Y:S01]  /*0310*/  VIADD R2, R2, 0x1 ;  /* 0x0000000102027836 */ /* 0x000fe20000000000 */
[----:B------:R-:W-:-:S04]  /*0320*/  IADD3 R3, PT, PT, R0, R3, RZ ;  /* 0x0000000300037210 */ /* 0x000fc80007ffe0ff */
[----:B------:R-:W-:Y:S01]  /*0330*/  ISETP.NE.AND P0, PT, R2, RZ, PT ;  /* 0x000000ff0200720c */ /* 0x000fe20003f05270 */
[----:B--2---:R-:W-:-:S05]  /*0340*/  FADD R13, R6, R13 ;  /* 0x0000000d060d7221 */ /* 0x004fca0000000000 */
[----:B------:R2:W-:Y:S07]  /*0350*/  STG.E desc[UR4][R4.64], R13 ;  /* 0x0000000d04007986 */ /* 0x0005ee000c101904 */
[----:B------:R-:W-:Y:S05]  /*0360*/  @P0 BRA `(.L_x_2) ;  /* 0xfffffffc00d80947 */ /* 0x000fea000383ffff */
.L_x_1:
[----:B------:R-:W-:Y:S05]  /*0370*/  BSYNC.RECONVERGENT B0 ;  /* 0x0000000000007941 */ /* 0x000fea0003800200 */
.L_x_0:
[----:B------:R-:W-:Y:S05]  /*0380*/  @!P1 EXIT ;  /* 0x000000000000994d */ /* 0x000fea0003800000 */
.L_x_3:
[----:B-12---:R-:W0:Y:S08]  /*0390*/  LDC.64 R4, c[0x0][0x388] ;  /* 0x0000e200ff047b82 */ /* 0x006e300000000a00 */
[----:B------:R-:W1:Y:S01]  /*03a0*/  LDC.64 R6, c[0x0][0x390] ;  /* 0x0000e400ff067b82 */ /* 0x000e620000000a00 */
[----:B0-----:R-:W-:-:S05]  /*03b0*/  IMAD.WIDE R12, R3, 0x4, R4 ;  /* 0x00000004030c7825 */ /* 0x001fca00078e0204 */
[----:B------:R-:W2:Y:S01]  /*03c0*/  LDG.E R2, desc[UR4][R12.64] ;  /* 0x000000040c027981 */ /* 0x000ea2000c1e1900 */
[----:B-1----:R-:W-:-:S05]  /*03d0*/  IMAD.WIDE R14, R3, 0x4, R6 ;  /* 0x00000004030e7825 */ /* 0x002fca00078e0206 */
[----:B------:R-:W2:Y:S01]  /*03e0*/  LDG.E R5, desc[UR4][R14.64] ;  /* 0x000000040e057981 */ /* 0x000ea2000c1e1900 */
[----:B------:R-:W-:-:S04]  /*03f0*/  IMAD.WIDE R6, R0, 0x4, R14 ;  /* 0x0000000400067825 */ /* 0x000fc800078e020e */
[----:B--2---:R-:W-:Y:S01]  /*0400*/  FADD R17, R2, R5 ;  /* 0x0000000502117221 */ /* 0x004fe20000000000 */
[----:B------:R-:W-:-:S04]  /*0410*/  IMAD.WIDE R4, R0, 0x4, R12 ;  /* 0x0000000400047825 */ /* 0x000fc800078e020c */
[----:B------:R0:W-:Y:S04]  /*0420*/  STG.E desc[UR4][R14.64], R17 ;  /* 0x000000110e007986 */ /* 0x0001e8000c101904 */
[----:B------:R-:W2:Y:S04]  /*0430*/  LDG.E R2, desc[UR4][R4.64] ;  /* 0x0000000404027981 */ /* 0x000ea8000c1e1900 */
[----:B------:R-:W2:Y:S01]  /*0440*/  LDG.E R9, desc[UR4][R6.64] ;  /* 0x0000000406097981 */ /* 0x000ea2000c1e1900 */
[----:B------:R-:W-:-:S04]  /*0450*/  IMAD.WIDE R10, R0, 0x4, R6 ;  /* 0x00000004000a7825 */ /* 0x000fc800078e0206 */
[----:B--2---:R-:W-:Y:S01]  /*0460*/  FADD R19, R2, R9 ;  /* 0x0000000902137221 */ /* 0x004fe20000000000 */
[----:B------:R-:W-:-:S04]  /*0470*/  IMAD.WIDE R8, R0, 0x4, R4 ;  /* 0x0000000400087825 */ /* 0x000fc800078e0204 */
[----:B------:R1:W-:Y:S04]  /*0480*/  STG.E desc[UR4][R6.64], R19 ;  /* 0x0000001306007986 */ /* 0x0003e8000c101904 */
[----:B------:R-:W2:Y:S04]  /*0490*/  LDG.E R2, desc[UR4][R8.64] ;  /* 0x0000000408027981 */ /* 0x000ea8000c1e1900 */
[----:B------:R-:W2:Y:S01]  /*04a0*/  LDG.E R13, desc[UR4][R10.64] ;  /* 0x000000040a0d7981 */ /* 0x000ea2000c1e1900 */
[----:B0-----:R-:W-:-:S04]  /*04b0*/  IMAD.WIDE R14, R0, 0x4, R10 ;  /* 0x00000004000e7825 */ /* 0x001fc800078e020a */
[----:B--2---:R-:W-:Y:S01]  /*04c0*/  FADD R21, R2, R13 ;  /* 0x0000000d02157221 */ /* 0x004fe20000000000 */
[----:B------:R-:W-:-:S04]  /*04d0*/  IMAD.WIDE R12, R0, 0x4, R8 ;  /* 0x00000004000c7825 */ /* 0x000fc800078e0208 */
[----:B------:R1:W-:Y:S04]  /*04e0*/  STG.E desc[UR4][R10.64], R21 ;  /* 0x000000150a007986 */ /* 0x0003e8000c101904 */
[----:B------:R-:W2:Y:S04]  /*04f0*/  LDG.E R12, desc[UR4][R12.64] ;  /* 0x000000040c0c7981 */ /* 0x000ea8000c1e1900 */
[----:B------:R-:W2:Y:S01]  /*0500*/  LDG.E R5, desc[UR4][R14.64] ;  /* 0x000000040e057981 */ /* 0x000ea2000c1e1900 */
[----:B------:R-:W-:-:S04]  /*0510*/  LEA R3, R0, R3, 0x2 ;  /* 0x0000000300037211 */ /* 0x000fc800078e10ff */
[----:B------:R-:W-:Y:S01]  /*0520*/  ISETP.GE.AND P0, PT, R3, UR6, PT ;  /* 0x0000000603007c0c */ /* 0x000fe2000bf06270 */
[----:B--2---:R-:W-:-:S05]  /*0530*/  FADD R5, R12, R5 ;  /* 0x000000050c057221 */ /* 0x004fca0000000000 */
[----:B------:R1:W-:Y:S07]  /*0540*/  STG.E desc[UR4][R14.64], R5 ;  /* 0x000000050e007986 */ /* 0x0003ee000c101904 */
[----:B------:R-:W-:Y:S05]  /*0550*/  @!P0 BRA `(.L_x_3) ;  /* 0xfffffffc008c8947 */ /* 0x000fea000383ffff */
[----:B------:R-:W-:Y:S05]  /*0560*/  EXIT ;  /* 0x000000000000794d */ /* 0x000fea0003800000 */
.L_x_4:
[----:B------:R-:W-:-:S00]  /*0570*/  BRA `(.L_x_4) ;  /* 0xfffffffc00fc7947 */ /* 0x000fc0000383ffff */
[----:B------:R-:W-:-:S00]  /*0580*/  NOP ;  /* 0x0000000000007918 */ /* 0x000fc00000000000 */
[----:B------:R-:W-:-:S00]  /*0590*/  NOP ;  /* 0x0000000000007918 */ /* 0x000fc00000000000 */
[----:B------:R-:W-:-:S00]  /*05a0*/  NOP ;  /* 0x0000000000007918 */ /* 0x000fc00000000000 */
[----:B------:R-:W-:-:S00]  /*05b0*/  NOP ;  /* 0x0000000000007918 */ /* 0x000fc00000000000 */
[----:B------:R-:W-:-:S00]  /*05c0*/  NOP ;  /* 0x0000000000007918 */ /* 0x000fc00000000000 */
[----:B------:R-:W-:-:S00]  /*05d0*/  NOP ;  /* 0x0000000000007918 */ /* 0x000fc00000000000 */
[----:B------:R-:W-:-:S00]  /*05e0*/  NOP ;  /* 0x0000000000007918 */ /* 0x000fc00000000000 */
[----:B------:R-:W-:-:S00]  /*05f0*/  NOP ;  /* 0x0000000000007918 */ /* 0x000fc00000000000 */
.L_x_5:


//--------------------- .nv.shared.reserved.0     --------------------------
	.section	.nv.shared.reserved.0,"aw",@nobits
	.weak		__nv_reservedSMEM_offset_0_alias
	.size		__nv_reservedSMEM_offset_0_alias, 0, 64
	.other		__nv_reservedSMEM_offset_0_alias,@"STO_CUDA_RESERVED_SHARED STV_DEFAULT"
__nv_reservedSMEM_offset_0_alias:
	.zero		0
	.zero		64


//--------------------- .nv.constant0._Z3addiPfS_ --------------------------
	.section	.nv.constant0._Z3addiPfS_,"a",@progbits
	.sectionflags	@""
	.align	4
.nv.constant0._Z3addiPfS_:
	.zero		920


//--------------------- SYMBOLS --------------------------

	.type		.nv.reservedSmem.offset0,@object
	.size		.nv.reservedSmem.offset0,0x4
